//
// Generated by NVIDIA NVVM Compiler
//
// Compiler Build ID: CL-36424714
// Cuda compilation tools, release 13.0, V13.0.88
// Based on NVVM 20.0.0
//

.version 9.0
.target sm_100
.address_size 64

	// .globl	_Z5func1PiS_S_ii

.visible .entry _Z5func1PiS_S_ii(
	.param .u64 .ptr .align 1 _Z5func1PiS_S_ii_param_0,
	.param .u64 .ptr .align 1 _Z5func1PiS_S_ii_param_1,
	.param .u64 .ptr .align 1 _Z5func1PiS_S_ii_param_2,
	.param .u32 _Z5func1PiS_S_ii_param_3,
	.param .u32 _Z5func1PiS_S_ii_param_4
)
{
	.reg .pred 	%p<4>;
	.reg .b32 	%r<9>;
	.reg .b64 	%rd<8>;

	ld.param.u64 	%rd1, [_Z5func1PiS_S_ii_param_1];
	ld.param.u64 	%rd2, [_Z5func1PiS_S_ii_param_2];
	ld.param.u32 	%r2, [_Z5func1PiS_S_ii_param_3];
	ld.param.u32 	%r3, [_Z5func1PiS_S_ii_param_4];
	mov.u32 	%r4, %ctaid.x;
	mov.u32 	%r5, %ntid.x;
	mov.u32 	%r6, %tid.x;
	mad.lo.s32 	%r1, %r4, %r5, %r6;
	setp.ge.s32 	%p1, %r1, %r2;
	setp.lt.s32 	%p2, %r1, %r3;
	or.pred  	%p3, %p1, %p2;
	@%p3 bra 	$L__BB0_2;
	cvta.to.global.u64 	%rd3, %rd1;
	cvta.to.global.u64 	%rd4, %rd2;
	shl.b32 	%r7, %r1, 1;
	mul.wide.s32 	%rd5, %r1, 4;
	add.s64 	%rd6, %rd3, %rd5;
	st.global.u32 	[%rd6], %r7;
	mul.lo.s32 	%r8, %r1, 3;
	add.s64 	%rd7, %rd4, %rd5;
	st.global.u32 	[%rd7], %r8;
$L__BB0_2:
	ret;

}
	// .globl	_Z5func2PiS_S_ii
.visible .entry _Z5func2PiS_S_ii(
	.param .u64 .ptr .align 1 _Z5func2PiS_S_ii_param_0,
	.param .u64 .ptr .align 1 _Z5func2PiS_S_ii_param_1,
	.param .u64 .ptr .align 1 _Z5func2PiS_S_ii_param_2,
	.param .u32 _Z5func2PiS_S_ii_param_3,
	.param .u32 _Z5func2PiS_S_ii_param_4
)
{
	.reg .pred 	%p<4>;
	.reg .b32 	%r<10>;
	.reg .b64 	%rd<11>;

	ld.param.u64 	%rd1, [_Z5func2PiS_S_ii_param_0];
	ld.param.u64 	%rd2, [_Z5func2PiS_S_ii_param_1];
	ld.param.u64 	%rd3, [_Z5func2PiS_S_ii_param_2];
	ld.param.u32 	%r2, [_Z5func2PiS_S_ii_param_3];
	ld.param.u32 	%r3, [_Z5func2PiS_S_ii_param_4];
	mov.u32 	%r4, %ctaid.x;
	mov.u32 	%r5, %ntid.x;
	mov.u32 	%r6, %tid.x;
	mad.lo.s32 	%r1, %r4, %r5, %r6;
	setp.ge.s32 	%p1, %r1, %r2;
	setp.lt.s32 	%p2, %r1, %r3;
	or.pred  	%p3, %p1, %p2;
	@%p3 bra 	$L__BB1_2;
	cvta.to.global.u64 	%rd4, %rd2;
	cvta.to.global.u64 	%rd5, %rd3;
	cvta.to.global.u64 	%rd6, %rd1;
	mul.wide.s32 	%rd7, %r1, 4;
	add.s64 	%rd8, %rd4, %rd7;
	ld.global.u32 	%r7, [%rd8];
	add.s64 	%rd9, %rd5, %rd7;
	ld.global.u32 	%r8, [%rd9];
	add.s32 	%r9, %r8, %r7;
	add.s64 	%rd10, %rd6, %rd7;
	st.global.u32 	[%rd10], %r9;
$L__BB1_2:
	ret;

}


// ===== COMPILED SASS (sm_100) =====

	.target	sm_100

	.elftype	@"ET_EXEC"


//--------------------- .note.nv.tkinfo           --------------------------
	.section	.note.nv.tkinfo,"",@"SHT_NOTE"
	.sectionflags	@"SHF_NOTE_NV_TKINFO"
	.tkinfo
        /*0018*/ 	.word	0x00000002
        /*0030*/ 	.string	""
        /*0030*/ 	.string	"ptxas"
        /*0030*/ 	.string	"Cuda compilation tools, release 13.0, V13.0.88"
        /*0030*/ 	.string	"Build cuda_13.0.r13.0/compiler.36424714_0"
        /*0030*/ 	.string	"-arch sm_100 -m 64 "



//--------------------- .note.nv.cuinfo           --------------------------
	.section	.note.nv.cuinfo,"",@"SHT_NOTE"
	.sectionflags	@"SHF_NOTE_NV_CUINFO"
        /*0018*/ 	.short	0x0002
        /*001a*/ 	.short	0x0064
        /*001c*/ 	.short	0x0082
	.zero		2


//--------------------- .nv.info                  --------------------------
	.section	.nv.info,"",@"SHT_CUDA_INFO"
	.align	4


	//----- nvinfo : EIATTR_REGCOUNT
	.align		4
        /*0000*/ 	.byte	0x04, 0x2f
        /*0002*/ 	.short	(.L_1 - .L_0)
	.align		4
.L_0:
        /*0004*/ 	.word	index@(_Z5func1PiS_S_ii)
        /*0008*/ 	.word	0x0000000c


	//----- nvinfo : EIATTR_FRAME_SIZE
	.align		4
.L_1:
        /*000c*/ 	.byte	0x04, 0x11
        /*000e*/ 	.short	(.L_3 - .L_2)
	.align		4
.L_2:
        /*0010*/ 	.word	index@(_Z5func1PiS_S_ii)
        /*0014*/ 	.word	0x00000000


	//----- nvinfo : EIATTR_REGCOUNT
	.align		4
.L_3:
        /*0018*/ 	.byte	0x04, 0x2f
        /*001a*/ 	.short	(.L_5 - .L_4)
	.align		4
.L_4:
        /*001c*/ 	.word	index@(_Z5func2PiS_S_ii)
        /*0020*/ 	.word	0x0000000c


	//----- nvinfo : EIATTR_FRAME_SIZE
	.align		4
.L_5:
        /*0024*/ 	.byte	0x04, 0x11
        /*0026*/ 	.short	(.L_7 - .L_6)
	.align		4
.L_6:
        /*0028*/ 	.word	index@(_Z5func2PiS_S_ii)
        /*002c*/ 	.word	0x00000000


	//----- nvinfo : EIATTR_MIN_STACK_SIZE
	.align		4
.L_7:
        /*0030*/ 	.byte	0x04, 0x12
        /*0032*/ 	.short	(.L_9 - .L_8)
	.align		4
.L_8:
        /*0034*/ 	.word	index@(_Z5func2PiS_S_ii)
        /*0038*/ 	.word	0x00000000


	//----- nvinfo : EIATTR_MIN_STACK_SIZE
	.align		4
.L_9:
        /*003c*/ 	.byte	0x04, 0x12
        /*003e*/ 	.short	(.L_11 - .L_10)
	.align		4
.L_10:
        /*0040*/ 	.word	index@(_Z5func1PiS_S_ii)
        /*0044*/ 	.word	0x00000000
.L_11:


//--------------------- .nv.compat                --------------------------
	.section	.nv.compat,"",@"SHT_CUDA_COMPAT_INFO"
	.align	4
        /*0000*/ 	.byte	0x02, 0x09, 0x00, 0x00, 0x02, 0x02, 0x01, 0x00, 0x02, 0x05, 0x05, 0x00, 0x03, 0x07, 0x01, 0x01
        /*0010*/ 	.byte	0x02, 0x03, 0x00, 0x00, 0x02, 0x06, 0x01, 0x00, 0x04, 0x0b, 0x08, 0x00, 0x09, 0x00, 0x00, 0x00
        /*0020*/ 	.byte	0x00, 0x00, 0x00, 0x00


//--------------------- .nv.info._Z5func2PiS_S_ii --------------------------
	.section	.nv.info._Z5func2PiS_S_ii,"",@"SHT_CUDA_INFO"
	.sectionflags	@""
	.align	4


	//----- nvinfo : EIATTR_CUDA_API_VERSION
	.align		4
        /*0000*/ 	.byte	0x04, 0x37
        /*0002*/ 	.short	(.L_13 - .L_12)
.L_12:
        /*0004*/ 	.word	0x00000082


	//----- nvinfo : EIATTR_KPARAM_INFO
	.align		4
.L_13:
        /*0008*/ 	.byte	0x04, 0x17
        /*000a*/ 	.short	(.L_15 - .L_14)
.L_14:
        /*000c*/ 	.word	0x00000000
        /*0010*/ 	.short	0x0004
        /*0012*/ 	.short	0x001c
        /*0014*/ 	.byte	0x00, 0xf0, 0x11, 0x00


	//----- nvinfo : EIATTR_KPARAM_INFO
	.align		4
.L_15:
        /*0018*/ 	.byte	0x04, 0x17
        /*001a*/ 	.short	(.L_17 - .L_16)
.L_16:
        /*001c*/ 	.word	0x00000000
        /*0020*/ 	.short	0x0003
        /*0022*/ 	.short	0x0018
        /*0024*/ 	.byte	0x00, 0xf0, 0x11, 0x00


	//----- nvinfo : EIATTR_KPARAM_INFO
	.align		4
.L_17:
        /*0028*/ 	.byte	0x04, 0x17
        /*002a*/ 	.short	(.L_19 - .L_18)
.L_18:
        /*002c*/ 	.word	0x00000000
        /*0030*/ 	.short	0x0002
        /*0032*/ 	.short	0x0010
        /*0034*/ 	.byte	0x00, 0xf5, 0x21, 0x00


	//----- nvinfo : EIATTR_KPARAM_INFO
	.align		4
.L_19:
        /*0038*/ 	.byte	0x04, 0x17
        /*003a*/ 	.short	(.L_21 - .L_20)
.L_20:
        /*003c*/ 	.word	0x00000000
        /*0040*/ 	.short	0x0001
        /*0042*/ 	.short	0x0008
        /*0044*/ 	.byte	0x00, 0xf5, 0x21, 0x00


	//----- nvinfo : EIATTR_KPARAM_INFO
	.align		4
.L_21:
        /*0048*/ 	.byte	0x04, 0x17
        /*004a*/ 	.short	(.L_23 - .L_22)
.L_22:
        /*004c*/ 	.word	0x00000000
        /*0050*/ 	.short	0x0000
        /*0052*/ 	.short	0x0000
        /*0054*/ 	.byte	0x00, 0xf5, 0x21, 0x00


	//----- nvinfo : EIATTR_SPARSE_MMA_MASK
	.align		4
.L_23:
        /*0058*/ 	.byte	0x03, 0x50
        /*005a*/ 	.short	0x0000


	//----- nvinfo : EIATTR_MAXREG_COUNT
	.align		4
        /*005c*/ 	.byte	0x03, 0x1b
        /*005e*/ 	.short	0x00ff


	//----- nvinfo : EIATTR_MERCURY_ISA_VERSION
	.align		4
        /*0060*/ 	.byte	0x03, 0x5f
        /*0062*/ 	.short	0x0101


	//----- nvinfo : EIATTR_VRC_CTA_INIT_COUNT
	.align		4
        /*0064*/ 	.byte	0x02, 0x4a
	.zero		1
	.zero		1


	//----- nvinfo : EIATTR_EXIT_INSTR_OFFSETS
	.align		4
        /*0068*/ 	.byte	0x04, 0x1c
        /*006a*/ 	.short	(.L_25 - .L_24)


	//   ....[0]....
.L_24:
        /*006c*/ 	.word	0x00000080


	//   ....[1]....
        /*0070*/ 	.word	0x00000140


	//----- nvinfo : EIATTR_CBANK_PARAM_SIZE
	.align		4
.L_25:
        /*0074*/ 	.byte	0x03, 0x19
        /*0076*/ 	.short	0x0020


	//----- nvinfo : EIATTR_PARAM_CBANK
	.align		4
        /*0078*/ 	.byte	0x04, 0x0a
        /*007a*/ 	.short	(.L_27 - .L_26)
	.align		4
.L_26:
        /*007c*/ 	.word	index@(.nv.constant0._Z5func2PiS_S_ii)
        /*0080*/ 	.short	0x0380
        /*0082*/ 	.short	0x0020


	//----- nvinfo : EIATTR_SW_WAR
	.align		4
.L_27:
        /*0084*/ 	.byte	0x04, 0x36
        /*0086*/ 	.short	(.L_29 - .L_28)
.L_28:
        /*0088*/ 	.word	0x00000008
.L_29:


//--------------------- .nv.info._Z5func1PiS_S_ii --------------------------
	.section	.nv.info._Z5func1PiS_S_ii,"",@"SHT_CUDA_INFO"
	.sectionflags	@""
	.align	4


	//----- nvinfo : EIATTR_CUDA_API_VERSION
	.align		4
        /*0000*/ 	.byte	0x04, 0x37
        /*0002*/ 	.short	(.L_31 - .L_30)
.L_30:
        /*0004*/ 	.word	0x00000082


	//----- nvinfo : EIATTR_KPARAM_INFO
	.align		4
.L_31:
        /*0008*/ 	.byte	0x04, 0x17
        /*000a*/ 	.short	(.L_33 - .L_32)
.L_32:
        /*000c*/ 	.word	0x00000000
        /*0010*/ 	.short	0x0004
        /*0012*/ 	.short	0x001c
        /*0014*/ 	.byte	0x00, 0xf0, 0x11, 0x00


	//----- nvinfo : EIATTR_KPARAM_INFO
	.align		4
.L_33:
        /*0018*/ 	.byte	0x04, 0x17
        /*001a*/ 	.short	(.L_35 - .L_34)
.L_34:
        /*001c*/ 	.word	0x00000000
        /*0020*/ 	.short	0x0003
        /*0022*/ 	.short	0x0018
        /*0024*/ 	.byte	0x00, 0xf0, 0x11, 0x00


	//----- nvinfo : EIATTR_KPARAM_INFO
	.align		4
.L_35:
        /*0028*/ 	.byte	0x04, 0x17
        /*002a*/ 	.short	(.L_37 - .L_36)
.L_36:
        /*002c*/ 	.word	0x00000000
        /*0030*/ 	.short	0x0002
        /*0032*/ 	.short	0x0010
        /*0034*/ 	.byte	0x00, 0xf5, 0x21, 0x00


	//----- nvinfo : EIATTR_KPARAM_INFO
	.align		4
.L_37:
        /*0038*/ 	.byte	0x04, 0x17
        /*003a*/ 	.short	(.L_39 - .L_38)
.L_38:
        /*003c*/ 	.word	0x00000000
        /*0040*/ 	.short	0x0001
        /*0042*/ 	.short	0x0008
        /*0044*/ 	.byte	0x00, 0xf5, 0x21, 0x00


	//----- nvinfo : EIATTR_KPARAM_INFO
	.align		4
.L_39:
        /*0048*/ 	.byte	0x04, 0x17
        /*004a*/ 	.short	(.L_41 - .L_40)
.L_40:
        /*004c*/ 	.word	0x00000000
        /*0050*/ 	.short	0x0000
        /*0052*/ 	.short	0x0000
        /*0054*/ 	.byte	0x00, 0xf5, 0x21, 0x00


	//----- nvinfo : EIATTR_SPARSE_MMA_MASK
	.align		4
.L_41:
        /*0058*/ 	.byte	0x03, 0x50
        /*005a*/ 	.short	0x0000


	//----- nvinfo : EIATTR_MAXREG_COUNT
	.align		4
        /*005c*/ 	.byte	0x03, 0x1b
        /*005e*/ 	.short	0x00ff


	//----- nvinfo : EIATTR_MERCURY_ISA_VERSION
	.align		4
        /*0060*/ 	.byte	0x03, 0x5f
        /*0062*/ 	.short	0x0101


	//----- nvinfo : EIATTR_VRC_CTA_INIT_COUNT
	.align		4
        /*0064*/ 	.byte	0x02, 0x4a
	.zero		1
	.zero		1


	//----- nvinfo : EIATTR_EXIT_INSTR_OFFSETS
	.align		4
        /*0068*/ 	.byte	0x04, 0x1c
        /*006a*/ 	.short	(.L_43 - .L_42)


	//   ....[0]....
.L_42:
        /*006c*/ 	.word	0x00000080


	//   ....[1]....
        /*0070*/ 	.word	0x00000120


	//----- nvinfo : EIATTR_CBANK_PARAM_SIZE
	.align		4
.L_43:
        /*0074*/ 	.byte	0x03, 0x19
        /*0076*/ 	.short	0x0020


	//----- nvinfo : EIATTR_PARAM_CBANK
	.align		4
        /*0078*/ 	.byte	0x04, 0x0a
        /*007a*/ 	.short	(.L_45 - .L_44)
	.align		4
.L_44:
        /*007c*/ 	.word	index@(.nv.constant0._Z5func1PiS_S_ii)
        /*0080*/ 	.short	0x0380
        /*0082*/ 	.short	0x0020


	//----- nvinfo : EIATTR_SW_WAR
	.align		4
.L_45:
        /*0084*/ 	.byte	0x04, 0x36
        /*0086*/ 	.short	(.L_47 - .L_46)
.L_46:
        /*0088*/ 	.word	0x00000008
.L_47:


//--------------------- .nv.callgraph             --------------------------
	.section	.nv.callgraph,"",@"SHT_CUDA_CALLGRAPH"
	.align	4
	.sectionentsize	8
	.align		4
        /*0000*/ 	.word	0x00000000
	.align		4
        /*0004*/ 	.word	0xffffffff
	.align		4
        /*0008*/ 	.word	0x00000000
	.align		4
        /*000c*/ 	.word	0xfffffffe
	.align		4
        /*0010*/ 	.word	0x00000000
	.align		4
        /*0014*/ 	.word	0xfffffffd
	.align		4
        /*0018*/ 	.word	0x00000000
	.align		4
        /*001c*/ 	.word	0xfffffffc


//--------------------- .text._Z5func2PiS_S_ii    --------------------------
	.section	.text._Z5func2PiS_S_ii,"ax",@progbits
	.align	128
        .global         _Z5func2PiS_S_ii
        .type           _Z5func2PiS_S_ii,@function
        .size           _Z5func2PiS_S_ii,(.L_x_2 - _Z5func2PiS_S_ii)
        .other          _Z5func2PiS_S_ii,@"STO_CUDA_ENTRY STV_DEFAULT"
_Z5func2PiS_S_ii:
.text._Z5func2PiS_S_ii:
[----:B------:R-:W-:Y:S01]  /*0000*/  LDC R1, c[0x0][0x37c] ;  /* 0x0000df00ff017b82 */ /* 0x000fe20000000800 */
[----:B------:R-:W0:Y:S07]  /*0010*/  S2R R0, SR_TID.X ;  /* 0x0000000000007919 */ /* 0x000e2e0000002100 */
[----:B------:R-:W0:Y:S01]  /*0020*/  S2UR UR4, SR_CTAID.X ;  /* 0x00000000000479c3 */ /* 0x000e220000002500 */
[----:B------:R-:W1:Y:S07]  /*0030*/  LDCU.64 UR6, c[0x0][0x398] ;  /* 0x00007300ff0677ac */ /* 0x000e6e0008000a00 */
[----:B------:R-:W0:Y:S02]  /*0040*/  LDC R9, c[0x0][0x360] ;  /* 0x0000d800ff097b82 */ /* 0x000e240000000800 */
[----:B0-----:R-:W-:-:S05]  /*0050*/  IMAD R9, R9, UR4, R0 ;  /* 0x0000000409097c24 */ /* 0x001fca000f8e0200 */
[----:B-1----:R-:W-:-:S04]  /*0060*/  ISETP.GE.AND P0, PT, R9, UR7, PT ;  /* 0x0000000709007c0c */ /* 0x002fc8000bf06270 */
[----:B------:R-:W-:-:S13]  /*0070*/  ISETP.GE.OR P0, PT, R9, UR6, !P0 ;  /* 0x0000000609007c0c */ /* 0x000fda000c706670 */
[----:B------:R-:W-:Y:S05]  /*0080*/  @P0 EXIT ;  /* 0x000000000000094d */ /* 0x000fea0003800000 */
[----:B------:R-:W0:Y:S01]  /*0090*/  LDC.64 R2, c[0x0][0x388] ;  /* 0x0000e200ff027b82 */ /* 0x000e220000000a00 */
[----:B------:R-:W1:Y:S07]  /*00a0*/  LDCU.64 UR4, c[0x0][0x358] ;  /* 0x00006b00ff0477ac */ /* 0x000e6e0008000a00 */
[----:B------:R-:W2:Y:S08]  /*00b0*/  LDC.64 R4, c[0x0][0x390] ;  /* 0x0000e400ff047b82 */ /* 0x000eb00000000a00 */
[----:B------:R-:W3:Y:S01]  /*00c0*/  LDC.64 R6, c[0x0][0x380] ;  /* 0x0000e000ff067b82 */ /* 0x000ee20000000a00 */
[----:B0-----:R-:W-:-:S06]  /*00d0*/  IMAD.WIDE R2, R9, 0x4, R2 ;  /* 0x0000000409027825 */ /* 0x001fcc00078e0202 */
[----:B-1----:R-:W4:Y:S01]  /*00e0*/  LDG.E R2, desc[UR4][R2.64] ;  /* 0x0000000402027981 */ /* 0x002f22000c1e1900 */
[----:B--2---:R-:W-:-:S06]  /*00f0*/  IMAD.WIDE R4, R9, 0x4, R4 ;  /* 0x0000000409047825 */ /* 0x004fcc00078e0204 */
[----:B------:R-:W4:Y:S01]  /*0100*/  LDG.E R5, desc[UR4][R4.64] ;  /* 0x0000000404057981 */ /* 0x000f22000c1e1900 */
[----:B---3--:R-:W-:Y:S01]  /*0110*/  IMAD.WIDE R6, R9, 0x4, R6 ;  /* 0x0000000409067825 */ /* 0x008fe200078e0206 */
[----:B----4-:R-:W-:-:S05]  /*0120*/  IADD3 R9, PT, PT, R2, R5, RZ ;  /* 0x0000000502097210 */ /* 0x010fca0007ffe0ff */
[----:B------:R-:W-:Y:S01]  /*0130*/  STG.E desc[UR4][R6.64], R9 ;  /* 0x0000000906007986 */ /* 0x000fe2000c101904 */
[----:B------:R-:W-:Y:S05]  /*0140*/  EXIT ;  /* 0x000000000000794d */ /* 0x000fea0003800000 */
.L_x_0:
[----:B------:R-:W-:-:S00]  /*0150*/  BRA `(.L_x_0) ;  /* 0xfffffffc00fc7947 */ /* 0x000fc0000383ffff */
[----:B------:R-:W-:-:S00]  /*0160*/  NOP ;  /* 0x0000000000007918 */ /* 0x000fc00000000000 */
        /* <DEDUP_REMOVED lines=9> */
.L_x_2:


//--------------------- .text._Z5func1PiS_S_ii    --------------------------
	.section	.text._Z5func1PiS_S_ii,"ax",@progbits
	.align	128
        .global         _Z5func1PiS_S_ii
        .type           _Z5func1PiS_S_ii,@function
        .size           _Z5func1PiS_S_ii,(.L_x_3 - _Z5func1PiS_S_ii)
        .other          _Z5func1PiS_S_ii,@"STO_CUDA_ENTRY STV_DEFAULT"
_Z5func1PiS_S_ii:
.text._Z5func1PiS_S_ii:
        /* <DEDUP_REMOVED lines=10> */
[----:B------:R-:W1:Y:S01]  /*00a0*/  LDCU.64 UR4, c[0x0][0x358] ;  /* 0x00006b00ff0477ac */ /* 0x000e620008000a00 */
[----:B------:R-:W-:-:S06]  /*00b0*/  SHF.L.U32 R9, R7, 0x1, RZ ;  /* 0x0000000107097819 */ /* 0x000fcc00000006ff */
[----:B------:R-:W2:Y:S01]  /*00c0*/  LDC.64 R4, c[0x0][0x390] ;  /* 0x0000e400ff047b82 */ /* 0x000ea20000000a00 */
[----:B0-----:R-:W-:-:S05]  /*00d0*/  IMAD.WIDE R2, R7, 0x4, R2 ;  /* 0x0000000407027825 */ /* 0x001fca00078e0202 */
[----:B-1----:R-:W-:Y:S01]  /*00e0*/  STG.E desc[UR4][R2.64], R9 ;  /* 0x0000000902007986 */ /* 0x002fe2000c101904 */
[----:B--2---:R-:W-:-:S04]  /*00f0*/  IMAD.WIDE R4, R7, 0x4, R4 ;  /* 0x0000000407047825 */ /* 0x004fc800078e0204 */
[----:B------:R-:W-:-:S05]  /*0100*/  IMAD R7, R7, 0x3, RZ ;  /* 0x0000000307077824 */ /* 0x000fca00078e02ff */
[----:B------:R-:W-:Y:S01]  /*0110*/  STG.E desc[UR4][R4.64], R7 ;  /* 0x0000000704007986 */ /* 0x000fe2000c101904 */
[----:B------:R-:W-:Y:S05]  /*0120*/  EXIT ;  /* 0x000000000000794d */ /* 0x000fea0003800000 */
.L_x_1:
        /* <DEDUP_REMOVED lines=13> */
.L_x_3:


//--------------------- .nv.shared.reserved.0     --------------------------
	.section	.nv.shared.reserved.0,"aw",@nobits
	.weak		__nv_reservedSMEM_offset_0_alias
	.size		__nv_reservedSMEM_offset_0_alias, 0, 64
	.other		__nv_reservedSMEM_offset_0_alias,@"STO_CUDA_RESERVED_SHARED STV_DEFAULT"
__nv_reservedSMEM_offset_0_alias:
	.zero		0
	.zero		64


//--------------------- .nv.constant0._Z5func2PiS_S_ii --------------------------
	.section	.nv.constant0._Z5func2PiS_S_ii,"a",@progbits
	.sectionflags	@""
	.align	4
.nv.constant0._Z5func2PiS_S_ii:
	.zero		928


//--------------------- .nv.constant0._Z5func1PiS_S_ii --------------------------
	.section	.nv.constant0._Z5func1PiS_S_ii,"a",@progbits
	.sectionflags	@""
	.align	4
.nv.constant0._Z5func1PiS_S_ii:
	.zero		928


//--------------------- SYMBOLS --------------------------

	.type		.nv.reservedSmem.offset0,@object
	.size		.nv.reservedSmem.offset0,0x4
